//
// Generated by NVIDIA NVVM Compiler
//
// Compiler Build ID: CL-36424714
// Cuda compilation tools, release 13.0, V13.0.88
// Based on NVVM 20.0.0
//

.version 9.0
.target sm_100
.address_size 64

	// .globl	_Z5sobelPiS_iii

.visible .entry _Z5sobelPiS_iii(
	.param .u64 .ptr .align 1 _Z5sobelPiS_iii_param_0,
	.param .u64 .ptr .align 1 _Z5sobelPiS_iii_param_1,
	.param .u32 _Z5sobelPiS_iii_param_2,
	.param .u32 _Z5sobelPiS_iii_param_3,
	.param .u32 _Z5sobelPiS_iii_param_4
)
{
	.reg .pred 	%p<5>;
	.reg .b32 	%r<46>;
	.reg .b64 	%rd<14>;

	ld.param.u64 	%rd2, [_Z5sobelPiS_iii_param_0];
	ld.param.u64 	%rd3, [_Z5sobelPiS_iii_param_1];
	ld.param.u32 	%r7, [_Z5sobelPiS_iii_param_2];
	ld.param.u32 	%r8, [_Z5sobelPiS_iii_param_3];
	ld.param.u32 	%r6, [_Z5sobelPiS_iii_param_4];
	cvta.to.global.u64 	%rd1, %rd3;
	mov.u32 	%r9, %ctaid.x;
	mov.u32 	%r10, %ntid.x;
	mov.u32 	%r11, %tid.x;
	mad.lo.s32 	%r12, %r9, %r10, %r11;
	add.s32 	%r1, %r12, 1;
	mov.u32 	%r14, %ctaid.y;
	mov.u32 	%r15, %ntid.y;
	mov.u32 	%r16, %tid.y;
	mad.lo.s32 	%r2, %r14, %r15, %r16;
	add.s32 	%r3, %r2, 1;
	add.s32 	%r17, %r8, -1;
	setp.ge.s32 	%p1, %r3, %r17;
	add.s32 	%r18, %r7, -1;
	setp.ge.s32 	%p2, %r1, %r18;
	or.pred  	%p3, %p1, %p2;
	@%p3 bra 	$L__BB0_4;
	cvta.to.global.u64 	%rd4, %rd2;
	mad.lo.s32 	%r4, %r7, %r3, %r1;
	mad.lo.s32 	%r19, %r7, %r2, %r1;
	mul.wide.s32 	%rd5, %r19, 4;
	add.s64 	%rd6, %rd4, %rd5;
	ld.global.u32 	%r20, [%rd6+4];
	ld.global.u32 	%r21, [%rd6+-4];
	mul.wide.s32 	%rd7, %r7, 4;
	add.s64 	%rd8, %rd6, %rd7;
	ld.global.u32 	%r22, [%rd8+4];
	shl.b32 	%r23, %r22, 1;
	ld.global.u32 	%r24, [%rd8+-4];
	add.s64 	%rd9, %rd8, %rd7;
	ld.global.u32 	%r25, [%rd9+4];
	ld.global.u32 	%r26, [%rd9+-4];
	sub.s32 	%r27, %r20, %r21;
	add.s32 	%r28, %r27, %r23;
	add.s32 	%r29, %r28, %r25;
	shl.b32 	%r30, %r24, 1;
	add.s32 	%r31, %r30, %r26;
	sub.s32 	%r32, %r29, %r31;
	ld.global.u32 	%r33, [%rd6];
	shl.b32 	%r34, %r33, 1;
	ld.global.u32 	%r35, [%rd9];
	add.s32 	%r36, %r34, %r21;
	add.s32 	%r37, %r36, %r20;
	shl.b32 	%r38, %r35, 1;
	add.s32 	%r39, %r26, %r38;
	add.s32 	%r40, %r39, %r25;
	sub.s32 	%r41, %r37, %r40;
	mul.lo.s32 	%r42, %r32, %r32;
	mad.lo.s32 	%r43, %r41, %r41, %r42;
	setp.le.s32 	%p4, %r43, %r6;
	@%p4 bra 	$L__BB0_3;
	mul.wide.s32 	%rd12, %r4, 4;
	add.s64 	%rd13, %rd1, %rd12;
	mov.b32 	%r45, 255;
	st.global.u32 	[%rd13], %r45;
	bra.uni 	$L__BB0_4;
$L__BB0_3:
	mul.wide.s32 	%rd10, %r4, 4;
	add.s64 	%rd11, %rd1, %rd10;
	mov.b32 	%r44, 0;
	st.global.u32 	[%rd11], %r44;
$L__BB0_4:
	ret;

}


// ===== COMPILED SASS (sm_100) =====

	.target	sm_100

	.elftype	@"ET_EXEC"


//--------------------- .note.nv.tkinfo           --------------------------
	.section	.note.nv.tkinfo,"",@"SHT_NOTE"
	.sectionflags	@"SHF_NOTE_NV_TKINFO"
	.tkinfo
        /*0018*/ 	.word	0x00000002
        /*0030*/ 	.string	""
        /*0030*/ 	.string	"ptxas"
        /*0030*/ 	.string	"Cuda compilation tools, release 13.0, V13.0.88"
        /*0030*/ 	.string	"Build cuda_13.0.r13.0/compiler.36424714_0"
        /*0030*/ 	.string	"-arch sm_100 -m 64 "



//--------------------- .note.nv.cuinfo           --------------------------
	.section	.note.nv.cuinfo,"",@"SHT_NOTE"
	.sectionflags	@"SHF_NOTE_NV_CUINFO"
        /*0018*/ 	.short	0x0002
        /*001a*/ 	.short	0x0064
        /*001c*/ 	.short	0x0082
	.zero		2


//--------------------- .nv.info                  --------------------------
	.section	.nv.info,"",@"SHT_CUDA_INFO"
	.align	4


	//----- nvinfo : EIATTR_REGCOUNT
	.align		4
        /*0000*/ 	.byte	0x04, 0x2f
        /*0002*/ 	.short	(.L_1 - .L_0)
	.align		4
.L_0:
        /*0004*/ 	.word	index@(_Z5sobelPiS_iii)
        /*0008*/ 	.word	0x00000016


	//----- nvinfo : EIATTR_FRAME_SIZE
	.align		4
.L_1:
        /*000c*/ 	.byte	0x04, 0x11
        /*000e*/ 	.short	(.L_3 - .L_2)
	.align		4
.L_2:
        /*0010*/ 	.word	index@(_Z5sobelPiS_iii)
        /*0014*/ 	.word	0x00000000


	//----- nvinfo : EIATTR_MIN_STACK_SIZE
	.align		4
.L_3:
        /*0018*/ 	.byte	0x04, 0x12
        /*001a*/ 	.short	(.L_5 - .L_4)
	.align		4
.L_4:
        /*001c*/ 	.word	index@(_Z5sobelPiS_iii)
        /*0020*/ 	.word	0x00000000
.L_5:


//--------------------- .nv.compat                --------------------------
	.section	.nv.compat,"",@"SHT_CUDA_COMPAT_INFO"
	.align	4
        /*0000*/ 	.byte	0x02, 0x09, 0x00, 0x00, 0x02, 0x02, 0x01, 0x00, 0x02, 0x05, 0x05, 0x00, 0x03, 0x07, 0x01, 0x01
        /*0010*/ 	.byte	0x02, 0x03, 0x00, 0x00, 0x02, 0x06, 0x01, 0x00, 0x04, 0x0b, 0x08, 0x00, 0x09, 0x00, 0x00, 0x00
        /*0020*/ 	.byte	0x00, 0x00, 0x00, 0x00


//--------------------- .nv.info._Z5sobelPiS_iii  --------------------------
	.section	.nv.info._Z5sobelPiS_iii,"",@"SHT_CUDA_INFO"
	.sectionflags	@""
	.align	4


	//----- nvinfo : EIATTR_CUDA_API_VERSION
	.align		4
        /*0000*/ 	.byte	0x04, 0x37
        /*0002*/ 	.short	(.L_7 - .L_6)
.L_6:
        /*0004*/ 	.word	0x00000082


	//----- nvinfo : EIATTR_KPARAM_INFO
	.align		4
.L_7:
        /*0008*/ 	.byte	0x04, 0x17
        /*000a*/ 	.short	(.L_9 - .L_8)
.L_8:
        /*000c*/ 	.word	0x00000000
        /*0010*/ 	.short	0x0004
        /*0012*/ 	.short	0x0018
        /*0014*/ 	.byte	0x00, 0xf0, 0x11, 0x00


	//----- nvinfo : EIATTR_KPARAM_INFO
	.align		4
.L_9:
        /*0018*/ 	.byte	0x04, 0x17
        /*001a*/ 	.short	(.L_11 - .L_10)
.L_10:
        /*001c*/ 	.word	0x00000000
        /*0020*/ 	.short	0x0003
        /*0022*/ 	.short	0x0014
        /*0024*/ 	.byte	0x00, 0xf0, 0x11, 0x00


	//----- nvinfo : EIATTR_KPARAM_INFO
	.align		4
.L_11:
        /*0028*/ 	.byte	0x04, 0x17
        /*002a*/ 	.short	(.L_13 - .L_12)
.L_12:
        /*002c*/ 	.word	0x00000000
        /*0030*/ 	.short	0x0002
        /*0032*/ 	.short	0x0010
        /*0034*/ 	.byte	0x00, 0xf0, 0x11, 0x00


	//----- nvinfo : EIATTR_KPARAM_INFO
	.align		4
.L_13:
        /*0038*/ 	.byte	0x04, 0x17
        /*003a*/ 	.short	(.L_15 - .L_14)
.L_14:
        /*003c*/ 	.word	0x00000000
        /*0040*/ 	.short	0x0001
        /*0042*/ 	.short	0x0008
        /*0044*/ 	.byte	0x00, 0xf5, 0x21, 0x00


	//----- nvinfo : EIATTR_KPARAM_INFO
	.align		4
.L_15:
        /*0048*/ 	.byte	0x04, 0x17
        /*004a*/ 	.short	(.L_17 - .L_16)
.L_16:
        /*004c*/ 	.word	0x00000000
        /*0050*/ 	.short	0x0000
        /*0052*/ 	.short	0x0000
        /*0054*/ 	.byte	0x00, 0xf5, 0x21, 0x00


	//----- nvinfo : EIATTR_SPARSE_MMA_MASK
	.align		4
.L_17:
        /*0058*/ 	.byte	0x03, 0x50
        /*005a*/ 	.short	0x0000


	//----- nvinfo : EIATTR_MAXREG_COUNT
	.align		4
        /*005c*/ 	.byte	0x03, 0x1b
        /*005e*/ 	.short	0x00ff


	//----- nvinfo : EIATTR_MERCURY_ISA_VERSION
	.align		4
        /*0060*/ 	.byte	0x03, 0x5f
        /*0062*/ 	.short	0x0101


	//----- nvinfo : EIATTR_VRC_CTA_INIT_COUNT
	.align		4
        /*0064*/ 	.byte	0x02, 0x4a
	.zero		1
	.zero		1


	//----- nvinfo : EIATTR_EXIT_INSTR_OFFSETS
	.align		4
        /*0068*/ 	.byte	0x04, 0x1c
        /*006a*/ 	.short	(.L_19 - .L_18)


	//   ....[0]....
.L_18:
        /*006c*/ 	.word	0x00000100


	//   ....[1]....
        /*0070*/ 	.word	0x00000300


	//   ....[2]....
        /*0074*/ 	.word	0x00000340


	//----- nvinfo : EIATTR_CBANK_PARAM_SIZE
	.align		4
.L_19:
        /*0078*/ 	.byte	0x03, 0x19
        /*007a*/ 	.short	0x001c


	//----- nvinfo : EIATTR_PARAM_CBANK
	.align		4
        /*007c*/ 	.byte	0x04, 0x0a
        /*007e*/ 	.short	(.L_21 - .L_20)
	.align		4
.L_20:
        /*0080*/ 	.word	index@(.nv.constant0._Z5sobelPiS_iii)
        /*0084*/ 	.short	0x0380
        /*0086*/ 	.short	0x001c


	//----- nvinfo : EIATTR_SW_WAR
	.align		4
.L_21:
        /*0088*/ 	.byte	0x04, 0x36
        /*008a*/ 	.short	(.L_23 - .L_22)
.L_22:
        /*008c*/ 	.word	0x00000008
.L_23:


//--------------------- .nv.callgraph             --------------------------
	.section	.nv.callgraph,"",@"SHT_CUDA_CALLGRAPH"
	.align	4
	.sectionentsize	8
	.align		4
        /*0000*/ 	.word	0x00000000
	.align		4
        /*0004*/ 	.word	0xffffffff
	.align		4
        /*0008*/ 	.word	0x00000000
	.align		4
        /*000c*/ 	.word	0xfffffffe
	.align		4
        /*0010*/ 	.word	0x00000000
	.align		4
        /*0014*/ 	.word	0xfffffffd
	.align		4
        /*0018*/ 	.word	0x00000000
	.align		4
        /*001c*/ 	.word	0xfffffffc


//--------------------- .text._Z5sobelPiS_iii     --------------------------
	.section	.text._Z5sobelPiS_iii,"ax",@progbits
	.align	128
        .global         _Z5sobelPiS_iii
        .type           _Z5sobelPiS_iii,@function
        .size           _Z5sobelPiS_iii,(.L_x_1 - _Z5sobelPiS_iii)
        .other          _Z5sobelPiS_iii,@"STO_CUDA_ENTRY STV_DEFAULT"
_Z5sobelPiS_iii:
.text._Z5sobelPiS_iii:
[----:B------:R-:W-:Y:S01]  /*0000*/  LDC R1, c[0x0][0x37c] ;  /* 0x0000df00ff017b82 */ /* 0x000fe20000000800 */
[----:B------:R-:W0:Y:S07]  /*0010*/  S2R R0, SR_TID.X ;  /* 0x0000000000007919 */ /* 0x000e2e0000002100 */
[----:B------:R-:W0:Y:S01]  /*0020*/  S2UR UR4, SR_CTAID.X ;  /* 0x00000000000479c3 */ /* 0x000e220000002500 */
[----:B------:R-:W1:Y:S07]  /*0030*/  S2R R7, SR_TID.Y ;  /* 0x0000000000077919 */ /* 0x000e6e0000002200 */
[----:B------:R-:W0:Y:S08]  /*0040*/  LDC R5, c[0x0][0x360] ;  /* 0x0000d800ff057b82 */ /* 0x000e300000000800 */
[----:B------:R-:W1:Y:S08]  /*0050*/  S2UR UR5, SR_CTAID.Y ;  /* 0x00000000000579c3 */ /* 0x000e700000002600 */
[----:B------:R-:W2:Y:S08]  /*0060*/  LDC.64 R2, c[0x0][0x390] ;  /* 0x0000e400ff027b82 */ /* 0x000eb00000000a00 */
[----:B------:R-:W1:Y:S01]  /*0070*/  LDC R4, c[0x0][0x364] ;  /* 0x0000d900ff047b82 */ /* 0x000e620000000800 */
[----:B0-----:R-:W-:-:S05]  /*0080*/  IMAD R5, R5, UR4, R0 ;  /* 0x0000000405057c24 */ /* 0x001fca000f8e0200 */
[----:B------:R-:W-:Y:S02]  /*0090*/  IADD3 R5, PT, PT, R5, 0x1, RZ ;  /* 0x0000000105057810 */ /* 0x000fe40007ffe0ff */
[----:B--2---:R-:W-:Y:S02]  /*00a0*/  IADD3 R0, PT, PT, R2, -0x1, RZ ;  /* 0xffffffff02007810 */ /* 0x004fe40007ffe0ff */
[----:B------:R-:W-:Y:S02]  /*00b0*/  IADD3 R3, PT, PT, R3, -0x1, RZ ;  /* 0xffffffff03037810 */ /* 0x000fe40007ffe0ff */
[----:B------:R-:W-:Y:S01]  /*00c0*/  ISETP.GE.AND P0, PT, R5, R0, PT ;  /* 0x000000000500720c */ /* 0x000fe20003f06270 */
[----:B-1----:R-:W-:-:S05]  /*00d0*/  IMAD R4, R4, UR5, R7 ;  /* 0x0000000504047c24 */ /* 0x002fca000f8e0207 */
[----:B------:R-:W-:-:S04]  /*00e0*/  IADD3 R0, PT, PT, R4, 0x1, RZ ;  /* 0x0000000104007810 */ /* 0x000fc80007ffe0ff */
[----:B------:R-:W-:-:S13]  /*00f0*/  ISETP.GE.OR P0, PT, R0, R3, P0 ;  /* 0x000000030000720c */ /* 0x000fda0000706670 */
[----:B------:R-:W-:Y:S05]  /*0100*/  @P0 EXIT ;  /* 0x000000000000094d */ /* 0x000fea0003800000 */
[----:B------:R-:W0:Y:S01]  /*0110*/  LDC.64 R6, c[0x0][0x380] ;  /* 0x0000e000ff067b82 */ /* 0x000e220000000a00 */
[----:B------:R-:W1:Y:S01]  /*0120*/  LDCU.64 UR4, c[0x0][0x358] ;  /* 0x00006b00ff0477ac */ /* 0x000e620008000a00 */
[----:B------:R-:W-:Y:S01]  /*0130*/  IMAD R3, R4, R2, R5 ;  /* 0x0000000204037224 */ /* 0x000fe200078e0205 */
[----:B------:R-:W2:Y:S03]  /*0140*/  LDCU UR6, c[0x0][0x398] ;  /* 0x00007300ff0677ac */ /* 0x000ea60008000800 */
[----:B0-----:R-:W-:-:S05]  /*0150*/  IMAD.WIDE R6, R3, 0x4, R6 ;  /* 0x0000000403067825 */ /* 0x001fca00078e0206 */
[----:B-1----:R-:W3:Y:S01]  /*0160*/  LDG.E R3, desc[UR4][R6.64+0x4] ;  /* 0x0000040406037981 */ /* 0x002ee2000c1e1900 */
[----:B------:R-:W-:-:S03]  /*0170*/  IMAD.WIDE R8, R2, 0x4, R6 ;  /* 0x0000000402087825 */ /* 0x000fc600078e0206 */
[----:B------:R-:W3:Y:S01]  /*0180*/  LDG.E R4, desc[UR4][R6.64+-0x4] ;  /* 0xfffffc0406047981 */ /* 0x000ee2000c1e1900 */
[----:B------:R-:W-:-:S03]  /*0190*/  IMAD.WIDE R10, R2, 0x4, R8 ;  /* 0x00000004020a7825 */ /* 0x000fc600078e0208 */
[----:B------:R-:W4:Y:S04]  /*01a0*/  LDG.E R12, desc[UR4][R8.64+0x4] ;  /* 0x00000404080c7981 */ /* 0x000f28000c1e1900 */
[----:B------:R-:W5:Y:S04]  /*01b0*/  LDG.E R16, desc[UR4][R10.64+-0x4] ;  /* 0xfffffc040a107981 */ /* 0x000f68000c1e1900 */
[----:B------:R-:W5:Y:S04]  /*01c0*/  LDG.E R19, desc[UR4][R10.64] ;  /* 0x000000040a137981 */ /* 0x000f68000c1e1900 */
[----:B------:R-:W2:Y:S04]  /*01d0*/  LDG.E R13, desc[UR4][R8.64+-0x4] ;  /* 0xfffffc04080d7981 */ /* 0x000ea8000c1e1900 */
[----:B------:R-:W2:Y:S04]  /*01e0*/  LDG.E R17, desc[UR4][R6.64] ;  /* 0x0000000406117981 */ /* 0x000ea8000c1e1900 */
[----:B------:R-:W2:Y:S01]  /*01f0*/  LDG.E R14, desc[UR4][R10.64+0x4] ;  /* 0x000004040a0e7981 */ /* 0x000ea2000c1e1900 */
[----:B------:R-:W-:-:S02]  /*0200*/  IMAD R5, R0, R2, R5 ;  /* 0x0000000200057224 */ /* 0x000fc400078e0205 */
[----:B---3--:R-:W-:-:S05]  /*0210*/  IMAD.IADD R15, R3, 0x1, -R4 ;  /* 0x00000001030f7824 */ /* 0x008fca00078e0a04 */
[----:B----4-:R-:W-:Y:S01]  /*0220*/  LEA R15, R12, R15, 0x1 ;  /* 0x0000000f0c0f7211 */ /* 0x010fe200078e08ff */
[----:B-----5:R-:W-:Y:S01]  /*0230*/  IMAD R19, R19, 0x2, R16 ;  /* 0x0000000213137824 */ /* 0x020fe200078e0210 */
[----:B--2---:R-:W-:Y:S02]  /*0240*/  LEA R13, R13, R16, 0x1 ;  /* 0x000000100d0d7211 */ /* 0x004fe400078e08ff */
[----:B------:R-:W-:Y:S02]  /*0250*/  LEA R4, R17, R4, 0x1 ;  /* 0x0000000411047211 */ /* 0x000fe400078e08ff */
[----:B------:R-:W-:Y:S02]  /*0260*/  IADD3 R13, PT, PT, -R13, R15, R14 ;  /* 0x0000000f0d0d7210 */ /* 0x000fe40007ffe10e */
[----:B------:R-:W-:-:S03]  /*0270*/  IADD3 R19, PT, PT, R14, R19, RZ ;  /* 0x000000130e137210 */ /* 0x000fc60007ffe0ff */
[----:B------:R-:W-:Y:S01]  /*0280*/  IMAD R13, R13, R13, RZ ;  /* 0x0000000d0d0d7224 */ /* 0x000fe200078e02ff */
[----:B------:R-:W-:-:S05]  /*0290*/  IADD3 R4, PT, PT, -R19, R4, R3 ;  /* 0x0000000413047210 */ /* 0x000fca0007ffe103 */
[----:B------:R-:W-:-:S05]  /*02a0*/  IMAD R13, R4, R4, R13 ;  /* 0x00000004040d7224 */ /* 0x000fca00078e020d */
[----:B------:R-:W-:-:S13]  /*02b0*/  ISETP.GT.AND P0, PT, R13, UR6, PT ;  /* 0x000000060d007c0c */ /* 0x000fda000bf04270 */
[----:B------:R-:W0:Y:S01]  /*02c0*/  @P0 LDC.64 R6, c[0x0][0x388] ;  /* 0x0000e200ff060b82 */ /* 0x000e220000000a00 */
[----:B------:R-:W-:Y:S01]  /*02d0*/  @P0 MOV R9, 0xff ;  /* 0x000000ff00090802 */ /* 0x000fe20000000f00 */
[----:B0-----:R-:W-:-:S05]  /*02e0*/  @P0 IMAD.WIDE R2, R5, 0x4, R6 ;  /* 0x0000000405020825 */ /* 0x001fca00078e0206 */
[----:B------:R0:W-:Y:S01]  /*02f0*/  @P0 STG.E desc[UR4][R2.64], R9 ;  /* 0x0000000902000986 */ /* 0x0001e2000c101904 */
[----:B------:R-:W-:Y:S05]  /*0300*/  @P0 EXIT ;  /* 0x000000000000094d */ /* 0x000fea0003800000 */
[----:B0-----:R-:W0:Y:S02]  /*0310*/  LDC.64 R2, c[0x0][0x388] ;  /* 0x0000e200ff027b82 */ /* 0x001e240000000a00 */
[----:B0-----:R-:W-:-:S05]  /*0320*/  IMAD.WIDE R2, R5, 0x4, R2 ;  /* 0x0000000405027825 */ /* 0x001fca00078e0202 */
[----:B------:R-:W-:Y:S01]  /*0330*/  STG.E desc[UR4][R2.64], RZ ;  /* 0x000000ff02007986 */ /* 0x000fe2000c101904 */
[----:B------:R-:W-:Y:S05]  /*0340*/  EXIT ;  /* 0x000000000000794d */ /* 0x000fea0003800000 */
.L_x_0:
[----:B------:R-:W-:-:S00]  /*0350*/  BRA `(.L_x_0) ;  /* 0xfffffffc00fc7947 */ /* 0x000fc0000383ffff */
[----:B------:R-:W-:-:S00]  /*0360*/  NOP ;  /* 0x0000000000007918 */ /* 0x000fc00000000000 */
        /* <DEDUP_REMOVED lines=9> */
.L_x_1:


//--------------------- .nv.shared.reserved.0     --------------------------
	.section	.nv.shared.reserved.0,"aw",@nobits
	.weak		__nv_reservedSMEM_offset_0_alias
	.size		__nv_reservedSMEM_offset_0_alias, 0, 64
	.other		__nv_reservedSMEM_offset_0_alias,@"STO_CUDA_RESERVED_SHARED STV_DEFAULT"
__nv_reservedSMEM_offset_0_alias:
	.zero		0
	.zero		64


//--------------------- .nv.constant0._Z5sobelPiS_iii --------------------------
	.section	.nv.constant0._Z5sobelPiS_iii,"a",@progbits
	.sectionflags	@""
	.align	4
.nv.constant0._Z5sobelPiS_iii:
	.zero		924


//--------------------- SYMBOLS --------------------------

	.type		.nv.reservedSmem.offset0,@object
	.size		.nv.reservedSmem.offset0,0x4
